//
// Generated by NVIDIA NVVM Compiler
//
// Compiler Build ID: CL-36424714
// Cuda compilation tools, release 13.0, V13.0.88
// Based on NVVM 20.0.0
//

.version 9.0
.target sm_100
.address_size 64

	// .globl	_Z14hello_from_gpuv
.extern .func  (.param .b32 func_retval0) vprintf
(
	.param .b64 vprintf_param_0,
	.param .b64 vprintf_param_1
)
;
.global .align 1 .b8 $str[48] = {72, 101, 108, 108, 111, 32, 87, 111, 114, 108, 100, 32, 102, 114, 111, 109, 32, 98, 108, 111, 99, 107, 32, 37, 100, 47, 37, 100, 32, 97, 110, 100, 32, 116, 104, 114, 101, 97, 100, 32, 37, 100, 47, 37, 100, 33, 10};

.visible .entry _Z14hello_from_gpuv()
{
	.local .align 16 .b8 	__local_depot0[16];
	.reg .b64 	%SP;
	.reg .b64 	%SPL;
	.reg .b32 	%r<7>;
	.reg .b64 	%rd<5>;

	mov.u64 	%SPL, __local_depot0;
	cvta.local.u64 	%SP, %SPL;
	add.u64 	%rd1, %SP, 0;
	add.u64 	%rd2, %SPL, 0;
	mov.u32 	%r1, %nctaid.x;
	mov.u32 	%r2, %ntid.x;
	mov.u32 	%r3, %ctaid.x;
	mov.u32 	%r4, %tid.x;
	st.local.v4.u32 	[%rd2], {%r3, %r1, %r4, %r2};
	mov.u64 	%rd3, $str;
	cvta.global.u64 	%rd4, %rd3;
	{ // callseq 0, 0
	.param .b64 param0;
	st.param.b64 	[param0], %rd4;
	.param .b64 param1;
	st.param.b64 	[param1], %rd1;
	.param .b32 retval0;
	call.uni (retval0), 
	vprintf, 
	(
	param0, 
	param1
	);
	ld.param.b32 	%r5, [retval0];
	} // callseq 0
	ret;

}


// ===== COMPILED SASS (sm_100) =====

	.target	sm_100

	.elftype	@"ET_EXEC"


//--------------------- .note.nv.tkinfo           --------------------------
	.section	.note.nv.tkinfo,"",@"SHT_NOTE"
	.sectionflags	@"SHF_NOTE_NV_TKINFO"
	.tkinfo
        /*0018*/ 	.word	0x00000002
        /*0030*/ 	.string	""
        /*0030*/ 	.string	"ptxas"
        /*0030*/ 	.string	"Cuda compilation tools, release 13.0, V13.0.88"
        /*0030*/ 	.string	"Build cuda_13.0.r13.0/compiler.36424714_0"
        /*0030*/ 	.string	"-arch sm_100 -m 64 "



//--------------------- .note.nv.cuinfo           --------------------------
	.section	.note.nv.cuinfo,"",@"SHT_NOTE"
	.sectionflags	@"SHF_NOTE_NV_CUINFO"
        /*0018*/ 	.short	0x0002
        /*001a*/ 	.short	0x0064
        /*001c*/ 	.short	0x0082
	.zero		2


//--------------------- .nv.info                  --------------------------
	.section	.nv.info,"",@"SHT_CUDA_INFO"
	.align	4


	//----- nvinfo : EIATTR_REGCOUNT
	.align		4
        /*0000*/ 	.byte	0x04, 0x2f
        /*0002*/ 	.short	(.L_2 - .L_1)
	.align		4
.L_1:
        /*0004*/ 	.word	index@(_Z14hello_from_gpuv)
        /*0008*/ 	.word	0x00000018


	//----- nvinfo : EIATTR_FRAME_SIZE
	.align		4
.L_2:
        /*000c*/ 	.byte	0x04, 0x11
        /*000e*/ 	.short	(.L_4 - .L_3)
	.align		4
.L_3:
        /*0010*/ 	.word	index@(_Z14hello_from_gpuv)
        /*0014*/ 	.word	0x00000010


	//----- nvinfo : EIATTR_MIN_STACK_SIZE
	.align		4
.L_4:
        /*0018*/ 	.byte	0x04, 0x12
        /*001a*/ 	.short	(.L_6 - .L_5)
	.align		4
.L_5:
        /*001c*/ 	.word	index@(_Z14hello_from_gpuv)
        /*0020*/ 	.word	0x00000010
.L_6:


//--------------------- .nv.compat                --------------------------
	.section	.nv.compat,"",@"SHT_CUDA_COMPAT_INFO"
	.align	4
        /*0000*/ 	.byte	0x02, 0x09, 0x00, 0x00, 0x02, 0x02, 0x01, 0x00, 0x02, 0x05, 0x05, 0x00, 0x03, 0x07, 0x01, 0x01
        /*0010*/ 	.byte	0x02, 0x03, 0x00, 0x00, 0x02, 0x06, 0x01, 0x00, 0x04, 0x0b, 0x08, 0x00, 0x09, 0x00, 0x00, 0x00
        /*0020*/ 	.byte	0x00, 0x00, 0x00, 0x00


//--------------------- .nv.info._Z14hello_from_gpuv --------------------------
	.section	.nv.info._Z14hello_from_gpuv,"",@"SHT_CUDA_INFO"
	.sectionflags	@""
	.align	4


	//----- nvinfo : EIATTR_CUDA_API_VERSION
	.align		4
        /*0000*/ 	.byte	0x04, 0x37
        /*0002*/ 	.short	(.L_8 - .L_7)
.L_7:
        /*0004*/ 	.word	0x00000082


	//----- nvinfo : EIATTR_SPARSE_MMA_MASK
	.align		4
.L_8:
        /*0008*/ 	.byte	0x03, 0x50
        /*000a*/ 	.short	0x0000


	//----- nvinfo : EIATTR_MAXREG_COUNT
	.align		4
        /*000c*/ 	.byte	0x03, 0x1b
        /*000e*/ 	.short	0x00ff


	//----- nvinfo : EIATTR_EXTERNS
	.align		4
        /*0010*/ 	.byte	0x04, 0x0f
        /*0012*/ 	.short	(.L_10 - .L_9)


	//   ....[0]....
	.align		4
.L_9:
        /*0014*/ 	.word	index@(vprintf)


	//----- nvinfo : EIATTR_MERCURY_ISA_VERSION
	.align		4
.L_10:
        /*0018*/ 	.byte	0x03, 0x5f
        /*001a*/ 	.short	0x0101


	//----- nvinfo : EIATTR_VRC_CTA_INIT_COUNT
	.align		4
        /*001c*/ 	.byte	0x02, 0x4a
	.zero		1
	.zero		1


	//----- nvinfo : EIATTR_SYSCALL_OFFSETS
	.align		4
        /*0020*/ 	.byte	0x04, 0x46
        /*0022*/ 	.short	(.L_12 - .L_11)


	//   ....[0]....
.L_11:
        /*0024*/ 	.word	0x00000110


	//----- nvinfo : EIATTR_EXIT_INSTR_OFFSETS
	.align		4
.L_12:
        /*0028*/ 	.byte	0x04, 0x1c
        /*002a*/ 	.short	(.L_14 - .L_13)


	//   ....[0]....
.L_13:
        /*002c*/ 	.word	0x00000120


	//----- nvinfo : EIATTR_SW_WAR
	.align		4
.L_14:
        /*0030*/ 	.byte	0x04, 0x36
        /*0032*/ 	.short	(.L_16 - .L_15)
.L_15:
        /*0034*/ 	.word	0x00000008
.L_16:


//--------------------- .nv.callgraph             --------------------------
	.section	.nv.callgraph,"",@"SHT_CUDA_CALLGRAPH"
	.align	4
	.sectionentsize	8
	.align		4
        /*0000*/ 	.word	0x00000000
	.align		4
        /*0004*/ 	.word	0xffffffff
	.align		4
        /*0008*/ 	.word	index@(_Z14hello_from_gpuv)
	.align		4
        /*000c*/ 	.word	index@(vprintf)
	.align		4
        /*0010*/ 	.word	0x00000000
	.align		4
        /*0014*/ 	.word	0xfffffffe
	.align		4
        /*0018*/ 	.word	0x00000000
	.align		4
        /*001c*/ 	.word	0xfffffffd
	.align		4
        /*0020*/ 	.word	0x00000000
	.align		4
        /*0024*/ 	.word	0xfffffffc


//--------------------- .nv.constant4             --------------------------
	.section	.nv.constant4,"a",@progbits
	.align	8
	.align		8
.nv.constant4:
        /*0000*/ 	.dword	vprintf
	.align		8
        /*0008*/ 	.dword	$str


//--------------------- .text._Z14hello_from_gpuv --------------------------
	.section	.text._Z14hello_from_gpuv,"ax",@progbits
	.align	128
        .global         _Z14hello_from_gpuv
        .type           _Z14hello_from_gpuv,@function
        .size           _Z14hello_from_gpuv,(.L_x_2 - _Z14hello_from_gpuv)
        .other          _Z14hello_from_gpuv,@"STO_CUDA_ENTRY STV_DEFAULT"
_Z14hello_from_gpuv:
.text._Z14hello_from_gpuv:
[----:B------:R-:W0:Y:S01]  /*0000*/  LDC R1, c[0x0][0x37c] ;  /* 0x0000df00ff017b82 */ /* 0x000e220000000800 */
[----:B------:R-:W1:Y:S01]  /*0010*/  S2R R8, SR_CTAID.X ;  /* 0x0000000000087919 */ /* 0x000e620000002500 */
[----:B------:R-:W2:Y:S06]  /*0020*/  LDCU UR5, c[0x0][0x2fc] ;  /* 0x00005f80ff0577ac */ /* 0x000eac0008000800 */
[----:B------:R-:W1:Y:S01]  /*0030*/  LDC R9, c[0x0][0x370] ;  /* 0x0000dc00ff097b82 */ /* 0x000e620000000800 */
[----:B0-----:R-:W-:Y:S01]  /*0040*/  VIADD R1, R1, 0xfffffff0 ;  /* 0xfffffff001017836 */ /* 0x001fe20000000000 */
[----:B------:R-:W1:Y:S01]  /*0050*/  S2R R10, SR_TID.X ;  /* 0x00000000000a7919 */ /* 0x000e620000002100 */
[----:B------:R-:W-:Y:S01]  /*0060*/  MOV R0, 0x0 ;  /* 0x0000000000007802 */ /* 0x000fe20000000f00 */
[----:B------:R-:W0:Y:S04]  /*0070*/  LDCU UR4, c[0x0][0x2f8] ;  /* 0x00005f00ff0477ac */ /* 0x000e280008000800 */
[----:B------:R-:W1:Y:S01]  /*0080*/  LDC R11, c[0x0][0x360] ;  /* 0x0000d800ff0b7b82 */ /* 0x000e620000000800 */
[----:B------:R-:W3:Y:S07]  /*0090*/  LDCU.64 UR6, c[0x4][0x8] ;  /* 0x01000100ff0677ac */ /* 0x000eee0008000a00 */
[----:B------:R4:W5:Y:S01]  /*00a0*/  LDC.64 R2, c[0x4][R0] ;  /* 0x0100000000027b82 */ /* 0x0009620000000a00 */
[----:B0-----:R-:W-:Y:S01]  /*00b0*/  IADD3 R6, P0, PT, R1, UR4, RZ ;  /* 0x0000000401067c10 */ /* 0x001fe2000ff1e0ff */
[----:B---3--:R-:W-:Y:S01]  /*00c0*/  IMAD.U32 R4, RZ, RZ, UR6 ;  /* 0x00000006ff047e24 */ /* 0x008fe2000f8e00ff */
[----:B------:R-:W-:-:S03]  /*00d0*/  MOV R5, UR7 ;  /* 0x0000000700057c02 */ /* 0x000fc60008000f00 */
[----:B--2---:R-:W-:Y:S01]  /*00e0*/  IMAD.X R7, RZ, RZ, UR5, P0 ;  /* 0x00000005ff077e24 */ /* 0x004fe200080e06ff */
[----:B-1----:R4:W-:Y:S07]  /*00f0*/  STL.128 [R1], R8 ;  /* 0x0000000801007387 */ /* 0x0029ee0000100c00 */
[----:B------:R-:W-:-:S07]  /*0100*/  LEPC R20, `(.L_x_0) ;  /* 0x000000001014794e */ /* 0x000fce0000000000 */
[----:B----45:R-:W-:Y:S05]  /*0110*/  CALL.ABS.NOINC R2 ;  /* 0x0000000002007343 */ /* 0x030fea0003c00000 */
.L_x_0:
[----:B------:R-:W-:Y:S05]  /*0120*/  EXIT ;  /* 0x000000000000794d */ /* 0x000fea0003800000 */
.L_x_1:
[----:B------:R-:W-:-:S00]  /*0130*/  BRA `(.L_x_1) ;  /* 0xfffffffc00fc7947 */ /* 0x000fc0000383ffff */
[----:B------:R-:W-:-:S00]  /*0140*/  NOP ;  /* 0x0000000000007918 */ /* 0x000fc00000000000 */
        /* <DEDUP_REMOVED lines=11> */
.L_x_2:


//--------------------- .nv.global.init           --------------------------
	.section	.nv.global.init,"aw",@progbits
.nv.global.init:
	.type		$str,@object
	.size		$str,(.L_0 - $str)
$str:
        /*0000*/ 	.byte	0x48, 0x65, 0x6c, 0x6c, 0x6f, 0x20, 0x57, 0x6f, 0x72, 0x6c, 0x64, 0x20, 0x66, 0x72, 0x6f, 0x6d
        /*0010*/ 	.byte	0x20, 0x62, 0x6c, 0x6f, 0x63, 0x6b, 0x20, 0x25, 0x64, 0x2f, 0x25, 0x64, 0x20, 0x61, 0x6e, 0x64
        /*0020*/ 	.byte	0x20, 0x74, 0x68, 0x72, 0x65, 0x61, 0x64, 0x20, 0x25, 0x64, 0x2f, 0x25, 0x64, 0x21, 0x0a, 0x00
.L_0:


//--------------------- .nv.shared.reserved.0     --------------------------
	.section	.nv.shared.reserved.0,"aw",@nobits
	.weak		__nv_reservedSMEM_offset_0_alias
	.size		__nv_reservedSMEM_offset_0_alias, 0, 64
	.other		__nv_reservedSMEM_offset_0_alias,@"STO_CUDA_RESERVED_SHARED STV_DEFAULT"
__nv_reservedSMEM_offset_0_alias:
	.zero		0
	.zero		64


//--------------------- .nv.constant0._Z14hello_from_gpuv --------------------------
	.section	.nv.constant0._Z14hello_from_gpuv,"a",@progbits
	.sectionflags	@""
	.align	4
.nv.constant0._Z14hello_from_gpuv:
	.zero		896


//--------------------- SYMBOLS --------------------------

	.type		.nv.reservedSmem.offset0,@object
	.size		.nv.reservedSmem.offset0,0x4
	.type		vprintf,@function
